//
// Generated by NVIDIA NVVM Compiler
//
// Compiler Build ID: CL-36424714
// Cuda compilation tools, release 13.0, V13.0.88
// Based on NVVM 20.0.0
//

.version 9.0
.target sm_100
.address_size 64

	// .globl	_Z6warmupPiS_j

.visible .entry _Z6warmupPiS_j(
	.param .u64 .ptr .align 1 _Z6warmupPiS_j_param_0,
	.param .u64 .ptr .align 1 _Z6warmupPiS_j_param_1,
	.param .u32 _Z6warmupPiS_j_param_2
)
{
	.reg .pred 	%p<6>;
	.reg .b32 	%r<16>;
	.reg .b64 	%rd<13>;

	ld.param.u64 	%rd3, [_Z6warmupPiS_j_param_0];
	ld.param.u64 	%rd4, [_Z6warmupPiS_j_param_1];
	ld.param.u32 	%r6, [_Z6warmupPiS_j_param_2];
	mov.u32 	%r1, %tid.x;
	setp.ge.u32 	%p1, %r1, %r6;
	@%p1 bra 	$L__BB0_8;
	cvta.to.global.u64 	%rd5, %rd3;
	mov.u32 	%r2, %ctaid.x;
	mov.u32 	%r3, %ntid.x;
	mul.lo.s32 	%r7, %r2, %r3;
	mul.wide.u32 	%rd6, %r7, 4;
	add.s64 	%rd1, %rd5, %rd6;
	setp.lt.u32 	%p2, %r3, 2;
	@%p2 bra 	$L__BB0_6;
	mul.wide.u32 	%rd7, %r1, 4;
	add.s64 	%rd2, %rd1, %rd7;
	mov.b32 	%r15, 1;
$L__BB0_3:
	shl.b32 	%r5, %r15, 1;
	add.s32 	%r9, %r5, -1;
	and.b32  	%r10, %r9, %r1;
	setp.ne.s32 	%p3, %r10, 0;
	@%p3 bra 	$L__BB0_5;
	mul.wide.s32 	%rd8, %r15, 4;
	add.s64 	%rd9, %rd2, %rd8;
	ld.global.u32 	%r11, [%rd9];
	ld.global.u32 	%r12, [%rd2];
	add.s32 	%r13, %r12, %r11;
	st.global.u32 	[%rd2], %r13;
$L__BB0_5:
	bar.sync 	0;
	setp.lt.u32 	%p4, %r5, %r3;
	mov.u32 	%r15, %r5;
	@%p4 bra 	$L__BB0_3;
$L__BB0_6:
	setp.ne.s32 	%p5, %r1, 0;
	@%p5 bra 	$L__BB0_8;
	ld.global.u32 	%r14, [%rd1];
	cvta.to.global.u64 	%rd10, %rd4;
	mul.wide.u32 	%rd11, %r2, 4;
	add.s64 	%rd12, %rd10, %rd11;
	st.global.u32 	[%rd12], %r14;
$L__BB0_8:
	ret;

}
	// .globl	_Z16reduceNeighboredPiS_j
.visible .entry _Z16reduceNeighboredPiS_j(
	.param .u64 .ptr .align 1 _Z16reduceNeighboredPiS_j_param_0,
	.param .u64 .ptr .align 1 _Z16reduceNeighboredPiS_j_param_1,
	.param .u32 _Z16reduceNeighboredPiS_j_param_2
)
{
	.reg .pred 	%p<6>;
	.reg .b32 	%r<16>;
	.reg .b64 	%rd<13>;

	ld.param.u64 	%rd3, [_Z16reduceNeighboredPiS_j_param_0];
	ld.param.u64 	%rd4, [_Z16reduceNeighboredPiS_j_param_1];
	ld.param.u32 	%r6, [_Z16reduceNeighboredPiS_j_param_2];
	mov.u32 	%r1, %tid.x;
	setp.ge.u32 	%p1, %r1, %r6;
	@%p1 bra 	$L__BB1_8;
	cvta.to.global.u64 	%rd5, %rd3;
	mov.u32 	%r2, %ctaid.x;
	mov.u32 	%r3, %ntid.x;
	mul.lo.s32 	%r7, %r2, %r3;
	mul.wide.u32 	%rd6, %r7, 4;
	add.s64 	%rd1, %rd5, %rd6;
	setp.lt.u32 	%p2, %r3, 2;
	@%p2 bra 	$L__BB1_6;
	mul.wide.u32 	%rd7, %r1, 4;
	add.s64 	%rd2, %rd1, %rd7;
	mov.b32 	%r15, 1;
$L__BB1_3:
	shl.b32 	%r5, %r15, 1;
	add.s32 	%r9, %r5, -1;
	and.b32  	%r10, %r9, %r1;
	setp.ne.s32 	%p3, %r10, 0;
	@%p3 bra 	$L__BB1_5;
	mul.wide.s32 	%rd8, %r15, 4;
	add.s64 	%rd9, %rd2, %rd8;
	ld.global.u32 	%r11, [%rd9];
	ld.global.u32 	%r12, [%rd2];
	add.s32 	%r13, %r12, %r11;
	st.global.u32 	[%rd2], %r13;
$L__BB1_5:
	bar.sync 	0;
	setp.lt.u32 	%p4, %r5, %r3;
	mov.u32 	%r15, %r5;
	@%p4 bra 	$L__BB1_3;
$L__BB1_6:
	setp.ne.s32 	%p5, %r1, 0;
	@%p5 bra 	$L__BB1_8;
	ld.global.u32 	%r14, [%rd1];
	cvta.to.global.u64 	%rd10, %rd4;
	mul.wide.u32 	%rd11, %r2, 4;
	add.s64 	%rd12, %rd10, %rd11;
	st.global.u32 	[%rd12], %r14;
$L__BB1_8:
	ret;

}
	// .globl	_Z20reduceNeighboredLessPiS_j
.visible .entry _Z20reduceNeighboredLessPiS_j(
	.param .u64 .ptr .align 1 _Z20reduceNeighboredLessPiS_j_param_0,
	.param .u64 .ptr .align 1 _Z20reduceNeighboredLessPiS_j_param_1,
	.param .u32 _Z20reduceNeighboredLessPiS_j_param_2
)
{
	.reg .pred 	%p<6>;
	.reg .b32 	%r<17>;
	.reg .b64 	%rd<13>;

	ld.param.u64 	%rd3, [_Z20reduceNeighboredLessPiS_j_param_0];
	ld.param.u64 	%rd2, [_Z20reduceNeighboredLessPiS_j_param_1];
	ld.param.u32 	%r7, [_Z20reduceNeighboredLessPiS_j_param_2];
	cvta.to.global.u64 	%rd4, %rd3;
	mov.u32 	%r1, %tid.x;
	mov.u32 	%r2, %ctaid.x;
	mov.u32 	%r3, %ntid.x;
	mul.lo.s32 	%r8, %r2, %r3;
	add.s32 	%r9, %r8, %r1;
	mul.wide.u32 	%rd5, %r8, 4;
	add.s64 	%rd1, %rd4, %rd5;
	setp.gt.u32 	%p1, %r9, %r7;
	@%p1 bra 	$L__BB2_8;
	setp.lt.u32 	%p2, %r3, 2;
	@%p2 bra 	$L__BB2_6;
	mov.b32 	%r16, 1;
$L__BB2_3:
	shl.b32 	%r5, %r16, 1;
	mul.lo.s32 	%r6, %r5, %r1;
	setp.ge.u32 	%p3, %r6, %r3;
	@%p3 bra 	$L__BB2_5;
	add.s32 	%r11, %r6, %r16;
	mul.wide.u32 	%rd6, %r11, 4;
	add.s64 	%rd7, %rd1, %rd6;
	ld.global.u32 	%r12, [%rd7];
	mul.wide.u32 	%rd8, %r6, 4;
	add.s64 	%rd9, %rd1, %rd8;
	ld.global.u32 	%r13, [%rd9];
	add.s32 	%r14, %r13, %r12;
	st.global.u32 	[%rd9], %r14;
$L__BB2_5:
	bar.sync 	0;
	setp.lt.u32 	%p4, %r5, %r3;
	mov.u32 	%r16, %r5;
	@%p4 bra 	$L__BB2_3;
$L__BB2_6:
	setp.ne.s32 	%p5, %r1, 0;
	@%p5 bra 	$L__BB2_8;
	ld.global.u32 	%r15, [%rd1];
	cvta.to.global.u64 	%rd10, %rd2;
	mul.wide.u32 	%rd11, %r2, 4;
	add.s64 	%rd12, %rd10, %rd11;
	st.global.u32 	[%rd12], %r15;
$L__BB2_8:
	ret;

}
	// .globl	_Z17reduceInterleavedPiS_j
.visible .entry _Z17reduceInterleavedPiS_j(
	.param .u64 .ptr .align 1 _Z17reduceInterleavedPiS_j_param_0,
	.param .u64 .ptr .align 1 _Z17reduceInterleavedPiS_j_param_1,
	.param .u32 _Z17reduceInterleavedPiS_j_param_2
)
{
	.reg .pred 	%p<6>;
	.reg .b32 	%r<14>;
	.reg .b64 	%rd<13>;

	ld.param.u64 	%rd4, [_Z17reduceInterleavedPiS_j_param_0];
	ld.param.u64 	%rd3, [_Z17reduceInterleavedPiS_j_param_1];
	ld.param.u32 	%r6, [_Z17reduceInterleavedPiS_j_param_2];
	cvta.to.global.u64 	%rd5, %rd4;
	mov.u32 	%r1, %tid.x;
	mov.u32 	%r2, %ctaid.x;
	mov.u32 	%r13, %ntid.x;
	mul.lo.s32 	%r7, %r2, %r13;
	add.s32 	%r8, %r7, %r1;
	mul.wide.u32 	%rd6, %r7, 4;
	add.s64 	%rd1, %rd5, %rd6;
	setp.ge.u32 	%p1, %r8, %r6;
	@%p1 bra 	$L__BB3_8;
	setp.lt.u32 	%p2, %r13, 2;
	@%p2 bra 	$L__BB3_6;
	mul.wide.u32 	%rd7, %r1, 4;
	add.s64 	%rd2, %rd1, %rd7;
$L__BB3_3:
	shr.u32 	%r5, %r13, 1;
	setp.ge.u32 	%p3, %r1, %r5;
	@%p3 bra 	$L__BB3_5;
	mul.wide.u32 	%rd8, %r5, 4;
	add.s64 	%rd9, %rd2, %rd8;
	ld.global.u32 	%r9, [%rd9];
	ld.global.u32 	%r10, [%rd2];
	add.s32 	%r11, %r10, %r9;
	st.global.u32 	[%rd2], %r11;
$L__BB3_5:
	bar.sync 	0;
	setp.gt.u32 	%p4, %r13, 3;
	mov.u32 	%r13, %r5;
	@%p4 bra 	$L__BB3_3;
$L__BB3_6:
	setp.ne.s32 	%p5, %r1, 0;
	@%p5 bra 	$L__BB3_8;
	ld.global.u32 	%r12, [%rd1];
	cvta.to.global.u64 	%rd10, %rd3;
	mul.wide.u32 	%rd11, %r2, 4;
	add.s64 	%rd12, %rd10, %rd11;
	st.global.u32 	[%rd12], %r12;
$L__BB3_8:
	ret;

}


// ===== COMPILED SASS (sm_100) =====

	.target	sm_100

	.elftype	@"ET_EXEC"


//--------------------- .note.nv.tkinfo           --------------------------
	.section	.note.nv.tkinfo,"",@"SHT_NOTE"
	.sectionflags	@"SHF_NOTE_NV_TKINFO"
	.tkinfo
        /*0018*/ 	.word	0x00000002
        /*0030*/ 	.string	""
        /*0030*/ 	.string	"ptxas"
        /*0030*/ 	.string	"Cuda compilation tools, release 13.0, V13.0.88"
        /*0030*/ 	.string	"Build cuda_13.0.r13.0/compiler.36424714_0"
        /*0030*/ 	.string	"-arch sm_100 -m 64 "



//--------------------- .note.nv.cuinfo           --------------------------
	.section	.note.nv.cuinfo,"",@"SHT_NOTE"
	.sectionflags	@"SHF_NOTE_NV_CUINFO"
        /*0018*/ 	.short	0x0002
        /*001a*/ 	.short	0x0064
        /*001c*/ 	.short	0x0082
	.zero		2


//--------------------- .nv.info                  --------------------------
	.section	.nv.info,"",@"SHT_CUDA_INFO"
	.align	4


	//----- nvinfo : EIATTR_REGCOUNT
	.align		4
        /*0000*/ 	.byte	0x04, 0x2f
        /*0002*/ 	.short	(.L_1 - .L_0)
	.align		4
.L_0:
        /*0004*/ 	.word	index@(_Z6warmupPiS_j)
        /*0008*/ 	.word	0x00000010


	//----- nvinfo : EIATTR_FRAME_SIZE
	.align		4
.L_1:
        /*000c*/ 	.byte	0x04, 0x11
        /*000e*/ 	.short	(.L_3 - .L_2)
	.align		4
.L_2:
        /*0010*/ 	.word	index@(_Z6warmupPiS_j)
        /*0014*/ 	.word	0x00000000


	//----- nvinfo : EIATTR_REGCOUNT
	.align		4
.L_3:
        /*0018*/ 	.byte	0x04, 0x2f
        /*001a*/ 	.short	(.L_5 - .L_4)
	.align		4
.L_4:
        /*001c*/ 	.word	index@(_Z16reduceNeighboredPiS_j)
        /*0020*/ 	.word	0x00000010


	//----- nvinfo : EIATTR_FRAME_SIZE
	.align		4
.L_5:
        /*0024*/ 	.byte	0x04, 0x11
        /*0026*/ 	.short	(.L_7 - .L_6)
	.align		4
.L_6:
        /*0028*/ 	.word	index@(_Z16reduceNeighboredPiS_j)
        /*002c*/ 	.word	0x00000000


	//----- nvinfo : EIATTR_REGCOUNT
	.align		4
.L_7:
        /*0030*/ 	.byte	0x04, 0x2f
        /*0032*/ 	.short	(.L_9 - .L_8)
	.align		4
.L_8:
        /*0034*/ 	.word	index@(_Z20reduceNeighboredLessPiS_j)
        /*0038*/ 	.word	0x0000000e


	//----- nvinfo : EIATTR_FRAME_SIZE
	.align		4
.L_9:
        /*003c*/ 	.byte	0x04, 0x11
        /*003e*/ 	.short	(.L_11 - .L_10)
	.align		4
.L_10:
        /*0040*/ 	.word	index@(_Z20reduceNeighboredLessPiS_j)
        /*0044*/ 	.word	0x00000000


	//----- nvinfo : EIATTR_REGCOUNT
	.align		4
.L_11:
        /*0048*/ 	.byte	0x04, 0x2f
        /*004a*/ 	.short	(.L_13 - .L_12)
	.align		4
.L_12:
        /*004c*/ 	.word	index@(_Z17reduceInterleavedPiS_j)
        /*0050*/ 	.word	0x00000010


	//----- nvinfo : EIATTR_FRAME_SIZE
	.align		4
.L_13:
        /*0054*/ 	.byte	0x04, 0x11
        /*0056*/ 	.short	(.L_15 - .L_14)
	.align		4
.L_14:
        /*0058*/ 	.word	index@(_Z17reduceInterleavedPiS_j)
        /*005c*/ 	.word	0x00000000


	//----- nvinfo : EIATTR_MIN_STACK_SIZE
	.align		4
.L_15:
        /*0060*/ 	.byte	0x04, 0x12
        /*0062*/ 	.short	(.L_17 - .L_16)
	.align		4
.L_16:
        /*0064*/ 	.word	index@(_Z17reduceInterleavedPiS_j)
        /*0068*/ 	.word	0x00000000


	//----- nvinfo : EIATTR_MIN_STACK_SIZE
	.align		4
.L_17:
        /*006c*/ 	.byte	0x04, 0x12
        /*006e*/ 	.short	(.L_19 - .L_18)
	.align		4
.L_18:
        /*0070*/ 	.word	index@(_Z20reduceNeighboredLessPiS_j)
        /*0074*/ 	.word	0x00000000


	//----- nvinfo : EIATTR_MIN_STACK_SIZE
	.align		4
.L_19:
        /*0078*/ 	.byte	0x04, 0x12
        /*007a*/ 	.short	(.L_21 - .L_20)
	.align		4
.L_20:
        /*007c*/ 	.word	index@(_Z16reduceNeighboredPiS_j)
        /*0080*/ 	.word	0x00000000


	//----- nvinfo : EIATTR_MIN_STACK_SIZE
	.align		4
.L_21:
        /*0084*/ 	.byte	0x04, 0x12
        /*0086*/ 	.short	(.L_23 - .L_22)
	.align		4
.L_22:
        /*0088*/ 	.word	index@(_Z6warmupPiS_j)
        /*008c*/ 	.word	0x00000000
.L_23:


//--------------------- .nv.compat                --------------------------
	.section	.nv.compat,"",@"SHT_CUDA_COMPAT_INFO"
	.align	4
        /*0000*/ 	.byte	0x02, 0x09, 0x00, 0x00, 0x02, 0x02, 0x01, 0x00, 0x02, 0x05, 0x05, 0x00, 0x03, 0x07, 0x01, 0x01
        /*0010*/ 	.byte	0x02, 0x03, 0x00, 0x00, 0x02, 0x06, 0x01, 0x00, 0x04, 0x0b, 0x08, 0x00, 0x09, 0x00, 0x00, 0x00
        /*0020*/ 	.byte	0x00, 0x00, 0x00, 0x00


//--------------------- .nv.info._Z17reduceInterleavedPiS_j --------------------------
	.section	.nv.info._Z17reduceInterleavedPiS_j,"",@"SHT_CUDA_INFO"
	.sectionflags	@""
	.align	4


	//----- nvinfo : EIATTR_CUDA_API_VERSION
	.align		4
        /*0000*/ 	.byte	0x04, 0x37
        /*0002*/ 	.short	(.L_25 - .L_24)
.L_24:
        /*0004*/ 	.word	0x00000082


	//----- nvinfo : EIATTR_KPARAM_INFO
	.align		4
.L_25:
        /*0008*/ 	.byte	0x04, 0x17
        /*000a*/ 	.short	(.L_27 - .L_26)
.L_26:
        /*000c*/ 	.word	0x00000000
        /*0010*/ 	.short	0x0002
        /*0012*/ 	.short	0x0010
        /*0014*/ 	.byte	0x00, 0xf0, 0x11, 0x00


	//----- nvinfo : EIATTR_KPARAM_INFO
	.align		4
.L_27:
        /*0018*/ 	.byte	0x04, 0x17
        /*001a*/ 	.short	(.L_29 - .L_28)
.L_28:
        /*001c*/ 	.word	0x00000000
        /*0020*/ 	.short	0x0001
        /*0022*/ 	.short	0x0008
        /*0024*/ 	.byte	0x00, 0xf5, 0x21, 0x00


	//----- nvinfo : EIATTR_KPARAM_INFO
	.align		4
.L_29:
        /*0028*/ 	.byte	0x04, 0x17
        /*002a*/ 	.short	(.L_31 - .L_30)
.L_30:
        /*002c*/ 	.word	0x00000000
        /*0030*/ 	.short	0x0000
        /*0032*/ 	.short	0x0000
        /*0034*/ 	.byte	0x00, 0xf5, 0x21, 0x00


	//----- nvinfo : EIATTR_SPARSE_MMA_MASK
	.align		4
.L_31:
        /*0038*/ 	.byte	0x03, 0x50
        /*003a*/ 	.short	0x0000


	//----- nvinfo : EIATTR_MAXREG_COUNT
	.align		4
        /*003c*/ 	.byte	0x03, 0x1b
        /*003e*/ 	.short	0x00ff


	//----- nvinfo : EIATTR_NUM_BARRIERS
	.align		4
        /*0040*/ 	.byte	0x02, 0x4c
        /*0042*/ 	.byte	0x01
	.zero		1


	//----- nvinfo : EIATTR_MERCURY_ISA_VERSION
	.align		4
        /*0044*/ 	.byte	0x03, 0x5f
        /*0046*/ 	.short	0x0101


	//----- nvinfo : EIATTR_VRC_CTA_INIT_COUNT
	.align		4
        /*0048*/ 	.byte	0x02, 0x4a
	.zero		1
	.zero		1


	//----- nvinfo : EIATTR_EXIT_INSTR_OFFSETS
	.align		4
        /*004c*/ 	.byte	0x04, 0x1c
        /*004e*/ 	.short	(.L_33 - .L_32)


	//   ....[0]....
.L_32:
        /*0050*/ 	.word	0x000000a0


	//   ....[1]....
        /*0054*/ 	.word	0x000001f0


	//   ....[2]....
        /*0058*/ 	.word	0x00000240


	//----- nvinfo : EIATTR_CRS_STACK_SIZE
	.align		4
.L_33:
        /*005c*/ 	.byte	0x04, 0x1e
        /*005e*/ 	.short	(.L_35 - .L_34)
.L_34:
        /*0060*/ 	.word	0x00000000


	//----- nvinfo : EIATTR_CBANK_PARAM_SIZE
	.align		4
.L_35:
        /*0064*/ 	.byte	0x03, 0x19
        /*0066*/ 	.short	0x0014


	//----- nvinfo : EIATTR_PARAM_CBANK
	.align		4
        /*0068*/ 	.byte	0x04, 0x0a
        /*006a*/ 	.short	(.L_37 - .L_36)
	.align		4
.L_36:
        /*006c*/ 	.word	index@(.nv.constant0._Z17reduceInterleavedPiS_j)
        /*0070*/ 	.short	0x0380
        /*0072*/ 	.short	0x0014


	//----- nvinfo : EIATTR_SW_WAR
	.align		4
.L_37:
        /*0074*/ 	.byte	0x04, 0x36
        /*0076*/ 	.short	(.L_39 - .L_38)
.L_38:
        /*0078*/ 	.word	0x00000008
.L_39:


//--------------------- .nv.info._Z20reduceNeighboredLessPiS_j --------------------------
	.section	.nv.info._Z20reduceNeighboredLessPiS_j,"",@"SHT_CUDA_INFO"
	.sectionflags	@""
	.align	4


	//----- nvinfo : EIATTR_CUDA_API_VERSION
	.align		4
        /*0000*/ 	.byte	0x04, 0x37
        /*0002*/ 	.short	(.L_41 - .L_40)
.L_40:
        /*0004*/ 	.word	0x00000082


	//----- nvinfo : EIATTR_KPARAM_INFO
	.align		4
.L_41:
        /*0008*/ 	.byte	0x04, 0x17
        /*000a*/ 	.short	(.L_43 - .L_42)
.L_42:
        /*000c*/ 	.word	0x00000000
        /*0010*/ 	.short	0x0002
        /*0012*/ 	.short	0x0010
        /*0014*/ 	.byte	0x00, 0xf0, 0x11, 0x00


	//----- nvinfo : EIATTR_KPARAM_INFO
	.align		4
.L_43:
        /*0018*/ 	.byte	0x04, 0x17
        /*001a*/ 	.short	(.L_45 - .L_44)
.L_44:
        /*001c*/ 	.word	0x00000000
        /*0020*/ 	.short	0x0001
        /*0022*/ 	.short	0x0008
        /*0024*/ 	.byte	0x00, 0xf5, 0x21, 0x00


	//----- nvinfo : EIATTR_KPARAM_INFO
	.align		4
.L_45:
        /*0028*/ 	.byte	0x04, 0x17
        /*002a*/ 	.short	(.L_47 - .L_46)
.L_46:
        /*002c*/ 	.word	0x00000000
        /*0030*/ 	.short	0x0000
        /*0032*/ 	.short	0x0000
        /*0034*/ 	.byte	0x00, 0xf5, 0x21, 0x00


	//----- nvinfo : EIATTR_SPARSE_MMA_MASK
	.align		4
.L_47:
        /*0038*/ 	.byte	0x03, 0x50
        /*003a*/ 	.short	0x0000


	//----- nvinfo : EIATTR_MAXREG_COUNT
	.align		4
        /*003c*/ 	.byte	0x03, 0x1b
        /*003e*/ 	.short	0x00ff


	//----- nvinfo : EIATTR_NUM_BARRIERS
	.align		4
        /*0040*/ 	.byte	0x02, 0x4c
        /*0042*/ 	.byte	0x01
	.zero		1


	//----- nvinfo : EIATTR_MERCURY_ISA_VERSION
	.align		4
        /*0044*/ 	.byte	0x03, 0x5f
        /*0046*/ 	.short	0x0101


	//----- nvinfo : EIATTR_VRC_CTA_INIT_COUNT
	.align		4
        /*0048*/ 	.byte	0x02, 0x4a
	.zero		1
	.zero		1


	//----- nvinfo : EIATTR_EXIT_INSTR_OFFSETS
	.align		4
        /*004c*/ 	.byte	0x04, 0x1c
        /*004e*/ 	.short	(.L_49 - .L_48)


	//   ....[0]....
.L_48:
        /*0050*/ 	.word	0x00000090


	//   ....[1]....
        /*0054*/ 	.word	0x00000210


	//   ....[2]....
        /*0058*/ 	.word	0x00000260


	//----- nvinfo : EIATTR_CRS_STACK_SIZE
	.align		4
.L_49:
        /*005c*/ 	.byte	0x04, 0x1e
        /*005e*/ 	.short	(.L_51 - .L_50)
.L_50:
        /*0060*/ 	.word	0x00000000


	//----- nvinfo : EIATTR_CBANK_PARAM_SIZE
	.align		4
.L_51:
        /*0064*/ 	.byte	0x03, 0x19
        /*0066*/ 	.short	0x0014


	//----- nvinfo : EIATTR_PARAM_CBANK
	.align		4
        /*0068*/ 	.byte	0x04, 0x0a
        /*006a*/ 	.short	(.L_53 - .L_52)
	.align		4
.L_52:
        /*006c*/ 	.word	index@(.nv.constant0._Z20reduceNeighboredLessPiS_j)
        /*0070*/ 	.short	0x0380
        /*0072*/ 	.short	0x0014


	//----- nvinfo : EIATTR_SW_WAR
	.align		4
.L_53:
        /*0074*/ 	.byte	0x04, 0x36
        /*0076*/ 	.short	(.L_55 - .L_54)
.L_54:
        /*0078*/ 	.word	0x00000008
.L_55:


//--------------------- .nv.info._Z16reduceNeighboredPiS_j --------------------------
	.section	.nv.info._Z16reduceNeighboredPiS_j,"",@"SHT_CUDA_INFO"
	.sectionflags	@""
	.align	4


	//----- nvinfo : EIATTR_CUDA_API_VERSION
	.align		4
        /*0000*/ 	.byte	0x04, 0x37
        /*0002*/ 	.short	(.L_57 - .L_56)
.L_56:
        /*0004*/ 	.word	0x00000082


	//----- nvinfo : EIATTR_KPARAM_INFO
	.align		4
.L_57:
        /*0008*/ 	.byte	0x04, 0x17
        /*000a*/ 	.short	(.L_59 - .L_58)
.L_58:
        /*000c*/ 	.word	0x00000000
        /*0010*/ 	.short	0x0002
        /*0012*/ 	.short	0x0010
        /*0014*/ 	.byte	0x00, 0xf0, 0x11, 0x00


	//----- nvinfo : EIATTR_KPARAM_INFO
	.align		4
.L_59:
        /*0018*/ 	.byte	0x04, 0x17
        /*001a*/ 	.short	(.L_61 - .L_60)
.L_60:
        /*001c*/ 	.word	0x00000000
        /*0020*/ 	.short	0x0001
        /*0022*/ 	.short	0x0008
        /*0024*/ 	.byte	0x00, 0xf5, 0x21, 0x00


	//----- nvinfo : EIATTR_KPARAM_INFO
	.align		4
.L_61:
        /*0028*/ 	.byte	0x04, 0x17
        /*002a*/ 	.short	(.L_63 - .L_62)
.L_62:
        /*002c*/ 	.word	0x00000000
        /*0030*/ 	.short	0x0000
        /*0032*/ 	.short	0x0000
        /*0034*/ 	.byte	0x00, 0xf5, 0x21, 0x00


	//----- nvinfo : EIATTR_SPARSE_MMA_MASK
	.align		4
.L_63:
        /*0038*/ 	.byte	0x03, 0x50
        /*003a*/ 	.short	0x0000


	//----- nvinfo : EIATTR_MAXREG_COUNT
	.align		4
        /*003c*/ 	.byte	0x03, 0x1b
        /*003e*/ 	.short	0x00ff


	//----- nvinfo : EIATTR_NUM_BARRIERS
	.align		4
        /*0040*/ 	.byte	0x02, 0x4c
        /*0042*/ 	.byte	0x01
	.zero		1


	//----- nvinfo : EIATTR_MERCURY_ISA_VERSION
	.align		4
        /*0044*/ 	.byte	0x03, 0x5f
        /*0046*/ 	.short	0x0101


	//----- nvinfo : EIATTR_VRC_CTA_INIT_COUNT
	.align		4
        /*0048*/ 	.byte	0x02, 0x4a
	.zero		1
	.zero		1


	//----- nvinfo : EIATTR_EXIT_INSTR_OFFSETS
	.align		4
        /*004c*/ 	.byte	0x04, 0x1c
        /*004e*/ 	.short	(.L_65 - .L_64)


	//   ....[0]....
.L_64:
        /*0050*/ 	.word	0x00000040


	//   ....[1]....
        /*0054*/ 	.word	0x000001f0


	//   ....[2]....
        /*0058*/ 	.word	0x00000240


	//----- nvinfo : EIATTR_CRS_STACK_SIZE
	.align		4
.L_65:
        /*005c*/ 	.byte	0x04, 0x1e
        /*005e*/ 	.short	(.L_67 - .L_66)
.L_66:
        /*0060*/ 	.word	0x00000000


	//----- nvinfo : EIATTR_CBANK_PARAM_SIZE
	.align		4
.L_67:
        /*0064*/ 	.byte	0x03, 0x19
        /*0066*/ 	.short	0x0014


	//----- nvinfo : EIATTR_PARAM_CBANK
	.align		4
        /*0068*/ 	.byte	0x04, 0x0a
        /*006a*/ 	.short	(.L_69 - .L_68)
	.align		4
.L_68:
        /*006c*/ 	.word	index@(.nv.constant0._Z16reduceNeighboredPiS_j)
        /*0070*/ 	.short	0x0380
        /*0072*/ 	.short	0x0014


	//----- nvinfo : EIATTR_SW_WAR
	.align		4
.L_69:
        /*0074*/ 	.byte	0x04, 0x36
        /*0076*/ 	.short	(.L_71 - .L_70)
.L_70:
        /*0078*/ 	.word	0x00000008
.L_71:


//--------------------- .nv.info._Z6warmupPiS_j   --------------------------
	.section	.nv.info._Z6warmupPiS_j,"",@"SHT_CUDA_INFO"
	.sectionflags	@""
	.align	4


	//----- nvinfo : EIATTR_CUDA_API_VERSION
	.align		4
        /*0000*/ 	.byte	0x04, 0x37
        /*0002*/ 	.short	(.L_73 - .L_72)
.L_72:
        /*0004*/ 	.word	0x00000082


	//----- nvinfo : EIATTR_KPARAM_INFO
	.align		4
.L_73:
        /*0008*/ 	.byte	0x04, 0x17
        /*000a*/ 	.short	(.L_75 - .L_74)
.L_74:
        /*000c*/ 	.word	0x00000000
        /*0010*/ 	.short	0x0002
        /*0012*/ 	.short	0x0010
        /*0014*/ 	.byte	0x00, 0xf0, 0x11, 0x00


	//----- nvinfo : EIATTR_KPARAM_INFO
	.align		4
.L_75:
        /*0018*/ 	.byte	0x04, 0x17
        /*001a*/ 	.short	(.L_77 - .L_76)
.L_76:
        /*001c*/ 	.word	0x00000000
        /*0020*/ 	.short	0x0001
        /*0022*/ 	.short	0x0008
        /*0024*/ 	.byte	0x00, 0xf5, 0x21, 0x00


	//----- nvinfo : EIATTR_KPARAM_INFO
	.align		4
.L_77:
        /*0028*/ 	.byte	0x04, 0x17
        /*002a*/ 	.short	(.L_79 - .L_78)
.L_78:
        /*002c*/ 	.word	0x00000000
        /*0030*/ 	.short	0x0000
        /*0032*/ 	.short	0x0000
        /*0034*/ 	.byte	0x00, 0xf5, 0x21, 0x00


	//----- nvinfo : EIATTR_SPARSE_MMA_MASK
	.align		4
.L_79:
        /*0038*/ 	.byte	0x03, 0x50
        /*003a*/ 	.short	0x0000


	//----- nvinfo : EIATTR_MAXREG_COUNT
	.align		4
        /*003c*/ 	.byte	0x03, 0x1b
        /*003e*/ 	.short	0x00ff


	//----- nvinfo : EIATTR_NUM_BARRIERS
	.align		4
        /*0040*/ 	.byte	0x02, 0x4c
        /*0042*/ 	.byte	0x01
	.zero		1


	//----- nvinfo : EIATTR_MERCURY_ISA_VERSION
	.align		4
        /*0044*/ 	.byte	0x03, 0x5f
        /*0046*/ 	.short	0x0101


	//----- nvinfo : EIATTR_VRC_CTA_INIT_COUNT
	.align		4
        /*0048*/ 	.byte	0x02, 0x4a
	.zero		1
	.zero		1


	//----- nvinfo : EIATTR_EXIT_INSTR_OFFSETS
	.align		4
        /*004c*/ 	.byte	0x04, 0x1c
        /*004e*/ 	.short	(.L_81 - .L_80)


	//   ....[0]....
.L_80:
        /*0050*/ 	.word	0x00000040


	//   ....[1]....
        /*0054*/ 	.word	0x000001f0


	//   ....[2]....
        /*0058*/ 	.word	0x00000240


	//----- nvinfo : EIATTR_CRS_STACK_SIZE
	.align		4
.L_81:
        /*005c*/ 	.byte	0x04, 0x1e
        /*005e*/ 	.short	(.L_83 - .L_82)
.L_82:
        /*0060*/ 	.word	0x00000000


	//----- nvinfo : EIATTR_CBANK_PARAM_SIZE
	.align		4
.L_83:
        /*0064*/ 	.byte	0x03, 0x19
        /*0066*/ 	.short	0x0014


	//----- nvinfo : EIATTR_PARAM_CBANK
	.align		4
        /*0068*/ 	.byte	0x04, 0x0a
        /*006a*/ 	.short	(.L_85 - .L_84)
	.align		4
.L_84:
        /*006c*/ 	.word	index@(.nv.constant0._Z6warmupPiS_j)
        /*0070*/ 	.short	0x0380
        /*0072*/ 	.short	0x0014


	//----- nvinfo : EIATTR_SW_WAR
	.align		4
.L_85:
        /*0074*/ 	.byte	0x04, 0x36
        /*0076*/ 	.short	(.L_87 - .L_86)
.L_86:
        /*0078*/ 	.word	0x00000008
.L_87:


//--------------------- .nv.callgraph             --------------------------
	.section	.nv.callgraph,"",@"SHT_CUDA_CALLGRAPH"
	.align	4
	.sectionentsize	8
	.align		4
        /*0000*/ 	.word	0x00000000
	.align		4
        /*0004*/ 	.word	0xffffffff
	.align		4
        /*0008*/ 	.word	0x00000000
	.align		4
        /*000c*/ 	.word	0xfffffffe
	.align		4
        /*0010*/ 	.word	0x00000000
	.align		4
        /*0014*/ 	.word	0xfffffffd
	.align		4
        /*0018*/ 	.word	0x00000000
	.align		4
        /*001c*/ 	.word	0xfffffffc


//--------------------- .text._Z17reduceInterleavedPiS_j --------------------------
	.section	.text._Z17reduceInterleavedPiS_j,"ax",@progbits
	.align	128
        .global         _Z17reduceInterleavedPiS_j
        .type           _Z17reduceInterleavedPiS_j,@function
        .size           _Z17reduceInterleavedPiS_j,(.L_x_20 - _Z17reduceInterleavedPiS_j)
        .other          _Z17reduceInterleavedPiS_j,@"STO_CUDA_ENTRY STV_DEFAULT"
_Z17reduceInterleavedPiS_j:
.text._Z17reduceInterleavedPiS_j:
[----:B------:R-:W-:Y:S01]  /*0000*/  LDC R1, c[0x0][0x37c] ;  /* 0x0000df00ff017b82 */ /* 0x000fe20000000800 */
[----:B------:R-:W0:Y:S01]  /*0010*/  S2R R11, SR_CTAID.X ;  /* 0x00000000000b7919 */ /* 0x000e220000002500 */
[----:B------:R-:W0:Y:S06]  /*0020*/  LDCU UR4, c[0x0][0x360] ;  /* 0x00006c00ff0477ac */ /* 0x000e2c0008000800 */
[----:B------:R-:W1:Y:S01]  /*0030*/  LDC.64 R2, c[0x0][0x380] ;  /* 0x0000e000ff027b82 */ /* 0x000e620000000a00 */
[----:B------:R-:W2:Y:S01]  /*0040*/  S2R R8, SR_TID.X ;  /* 0x0000000000087919 */ /* 0x000ea20000002100 */
[----:B------:R-:W3:Y:S01]  /*0050*/  LDCU UR5, c[0x0][0x390] ;  /* 0x00007200ff0577ac */ /* 0x000ee20008000800 */
[----:B0-----:R-:W-:-:S04]  /*0060*/  IMAD R5, R11, UR4, RZ ;  /* 0x000000040b057c24 */ /* 0x001fc8000f8e02ff */
[----:B--2---:R-:W-:-:S05]  /*0070*/  IMAD.IADD R0, R5, 0x1, R8 ;  /* 0x0000000105007824 */ /* 0x004fca00078e0208 */
[----:B---3--:R-:W-:Y:S01]  /*0080*/  ISETP.GE.U32.AND P0, PT, R0, UR5, PT ;  /* 0x0000000500007c0c */ /* 0x008fe2000bf06070 */
[----:B------:R-:W-:-:S12]  /*0090*/  IMAD.U32 R0, RZ, RZ, UR4 ;  /* 0x00000004ff007e24 */ /* 0x000fd8000f8e00ff */
[----:B-1----:R-:W-:Y:S05]  /*00a0*/  @P0 EXIT ;  /* 0x000000000000094d */ /* 0x002fea0003800000 */
[----:B------:R-:W-:Y:S01]  /*00b0*/  ISETP.GE.U32.AND P0, PT, R0, 0x2, PT ;  /* 0x000000020000780c */ /* 0x000fe20003f06070 */
[----:B------:R-:W0:Y:S01]  /*00c0*/  LDCU.64 UR4, c[0x0][0x358] ;  /* 0x00006b00ff0477ac */ /* 0x000e220008000a00 */
[----:B------:R-:W-:-:S11]  /*00d0*/  IMAD.WIDE.U32 R2, R5, 0x4, R2 ;  /* 0x0000000405027825 */ /* 0x000fd600078e0002 */
[----:B------:R-:W-:Y:S05]  /*00e0*/  @!P0 BRA `(.L_x_0) ;  /* 0x00000000003c8947 */ /* 0x000fea0003800000 */
[----:B------:R-:W-:-:S07]  /*00f0*/  IMAD.WIDE.U32 R4, R8, 0x4, R2 ;  /* 0x0000000408047825 */ /* 0x000fce00078e0002 */
.L_x_3:
[----:B------:R-:W-:Y:S01]  /*0100*/  SHF.R.U32.HI R13, RZ, 0x1, R0 ;  /* 0x00000001ff0d7819 */ /* 0x000fe20000011600 */
[----:B------:R-:W-:Y:S03]  /*0110*/  BSSY.RECONVERGENT B0, `(.L_x_1) ;  /* 0x0000008000007945 */ /* 0x000fe60003800200 */
[----:B------:R-:W-:-:S13]  /*0120*/  ISETP.GE.U32.AND P0, PT, R8, R13, PT ;  /* 0x0000000d0800720c */ /* 0x000fda0003f06070 */
[----:B-1----:R-:W-:Y:S05]  /*0130*/  @P0 BRA `(.L_x_2) ;  /* 0x0000000000140947 */ /* 0x002fea0003800000 */
[----:B------:R-:W-:Y:S01]  /*0140*/  IMAD.WIDE.U32 R6, R13, 0x4, R4 ;  /* 0x000000040d067825 */ /* 0x000fe200078e0004 */
[----:B0-----:R-:W2:Y:S05]  /*0150*/  LDG.E R9, desc[UR4][R4.64] ;  /* 0x0000000404097981 */ /* 0x001eaa000c1e1900 */
[----:B------:R-:W2:Y:S02]  /*0160*/  LDG.E R6, desc[UR4][R6.64] ;  /* 0x0000000406067981 */ /* 0x000ea4000c1e1900 */
[----:B--2---:R-:W-:-:S05]  /*0170*/  IADD3 R9, PT, PT, R6, R9, RZ ;  /* 0x0000000906097210 */ /* 0x004fca0007ffe0ff */
[----:B------:R1:W-:Y:S02]  /*0180*/  STG.E desc[UR4][R4.64], R9 ;  /* 0x0000000904007986 */ /* 0x0003e4000c101904 */
.L_x_2:
[----:B0-----:R-:W-:Y:S05]  /*0190*/  BSYNC.RECONVERGENT B0 ;  /* 0x0000000000007941 */ /* 0x001fea0003800200 */
.L_x_1:
[----:B------:R-:W-:Y:S01]  /*01a0*/  BAR.SYNC.DEFER_BLOCKING 0x0 ;  /* 0x0000000000007b1d */ /* 0x000fe20000010000 */
[----:B------:R-:W-:Y:S02]  /*01b0*/  ISETP.GT.U32.AND P0, PT, R0, 0x3, PT ;  /* 0x000000030000780c */ /* 0x000fe40003f04070 */
[----:B------:R-:W-:-:S11]  /*01c0*/  MOV R0, R13 ;  /* 0x0000000d00007202 */ /* 0x000fd60000000f00 */
[----:B------:R-:W-:Y:S05]  /*01d0*/  @P0 BRA `(.L_x_3) ;  /* 0xfffffffc00c80947 */ /* 0x000fea000383ffff */
.L_x_0:
[----:B------:R-:W-:-:S13]  /*01e0*/  ISETP.NE.AND P0, PT, R8, RZ, PT ;  /* 0x000000ff0800720c */ /* 0x000fda0003f05270 */
[----:B0-----:R-:W-:Y:S05]  /*01f0*/  @P0 EXIT ;  /* 0x000000000000094d */ /* 0x001fea0003800000 */
[----:B------:R-:W2:Y:S01]  /*0200*/  LDG.E R3, desc[UR4][R2.64] ;  /* 0x0000000402037981 */ /* 0x000ea2000c1e1900 */
[----:B-1----:R-:W0:Y:S02]  /*0210*/  LDC.64 R4, c[0x0][0x388] ;  /* 0x0000e200ff047b82 */ /* 0x002e240000000a00 */
[----:B0-----:R-:W-:-:S05]  /*0220*/  IMAD.WIDE.U32 R4, R11, 0x4, R4 ;  /* 0x000000040b047825 */ /* 0x001fca00078e0004 */
[----:B--2---:R-:W-:Y:S01]  /*0230*/  STG.E desc[UR4][R4.64], R3 ;  /* 0x0000000304007986 */ /* 0x004fe2000c101904 */
[----:B------:R-:W-:Y:S05]  /*0240*/  EXIT ;  /* 0x000000000000794d */ /* 0x000fea0003800000 */
.L_x_4:
[----:B------:R-:W-:-:S00]  /*0250*/  BRA `(.L_x_4) ;  /* 0xfffffffc00fc7947 */ /* 0x000fc0000383ffff */
[----:B------:R-:W-:-:S00]  /*0260*/  NOP ;  /* 0x0000000000007918 */ /* 0x000fc00000000000 */
        /* <DEDUP_REMOVED lines=9> */
.L_x_20:


//--------------------- .text._Z20reduceNeighboredLessPiS_j --------------------------
	.section	.text._Z20reduceNeighboredLessPiS_j,"ax",@progbits
	.align	128
        .global         _Z20reduceNeighboredLessPiS_j
        .type           _Z20reduceNeighboredLessPiS_j,@function
        .size           _Z20reduceNeighboredLessPiS_j,(.L_x_21 - _Z20reduceNeighboredLessPiS_j)
        .other          _Z20reduceNeighboredLessPiS_j,@"STO_CUDA_ENTRY STV_DEFAULT"
_Z20reduceNeighboredLessPiS_j:
.text._Z20reduceNeighboredLessPiS_j:
[----:B------:R-:W-:Y:S01]  /*0000*/  LDC R1, c[0x0][0x37c] ;  /* 0x0000df00ff017b82 */ /* 0x000fe20000000800 */
[----:B------:R-:W0:Y:S01]  /*0010*/  S2R R11, SR_CTAID.X ;  /* 0x00000000000b7919 */ /* 0x000e220000002500 */
[----:B------:R-:W0:Y:S01]  /*0020*/  LDCU UR6, c[0x0][0x360] ;  /* 0x00006c00ff0677ac */ /* 0x000e220008000800 */
[----:B------:R-:W1:Y:S01]  /*0030*/  S2R R0, SR_TID.X ;  /* 0x0000000000007919 */ /* 0x000e620000002100 */
[----:B------:R-:W2:Y:S01]  /*0040*/  LDCU UR4, c[0x0][0x390] ;  /* 0x00007200ff0477ac */ /* 0x000ea20008000800 */
[----:B0-----:R-:W-:-:S05]  /*0050*/  IMAD R5, R11, UR6, RZ ;  /* 0x000000060b057c24 */ /* 0x001fca000f8e02ff */
[----:B-1----:R-:W-:-:S04]  /*0060*/  IADD3 R2, PT, PT, R5, R0, RZ ;  /* 0x0000000005027210 */ /* 0x002fc80007ffe0ff */
[----:B--2---:R-:W-:Y:S02]  /*0070*/  ISETP.GT.U32.AND P0, PT, R2, UR4, PT ;  /* 0x0000000402007c0c */ /* 0x004fe4000bf04070 */
[----:B------:R-:W0:Y:S11]  /*0080*/  LDC.64 R2, c[0x0][0x380] ;  /* 0x0000e000ff027b82 */ /* 0x000e360000000a00 */
[----:B------:R-:W-:Y:S05]  /*0090*/  @P0 EXIT ;  /* 0x000000000000094d */ /* 0x000fea0003800000 */
[----:B------:R-:W-:Y:S01]  /*00a0*/  UISETP.GE.U32.AND UP0, UPT, UR6, 0x2, UPT ;  /* 0x000000020600788c */ /* 0x000fe2000bf06070 */
[----:B0-----:R-:W-:Y:S01]  /*00b0*/  IMAD.WIDE.U32 R2, R5, 0x4, R2 ;  /* 0x0000000405027825 */ /* 0x001fe200078e0002 */
[----:B------:R-:W0:Y:S07]  /*00c0*/  LDCU.64 UR8, c[0x0][0x358] ;  /* 0x00006b00ff0877ac */ /* 0x000e2e0008000a00 */
[----:B------:R-:W-:Y:S05]  /*00d0*/  BRA.U !UP0, `(.L_x_5) ;  /* 0x0000000108487547 */ /* 0x000fea000b800000 */
[----:B------:R-:W-:-:S05]  /*00e0*/  UMOV UR4, 0x1 ;  /* 0x0000000100047882 */ /* 0x000fca0000000000 */
.L_x_8:
[----:B------:R-:W-:Y:S01]  /*00f0*/  USHF.L.U32 UR5, UR4, 0x1, URZ ;  /* 0x0000000104057899 */ /* 0x000fe200080006ff */
[----:B------:R-:W-:Y:S05]  /*0100*/  BSSY.RECONVERGENT B0, `(.L_x_6) ;  /* 0x000000b000007945 */ /* 0x000fea0003800200 */
[----:B-1----:R-:W-:-:S05]  /*0110*/  IMAD R7, R0, UR5, RZ ;  /* 0x0000000500077c24 */ /* 0x002fca000f8e02ff */
[----:B------:R-:W-:-:S13]  /*0120*/  ISETP.GE.U32.AND P0, PT, R7, UR6, PT ;  /* 0x0000000607007c0c */ /* 0x000fda000bf06070 */
[----:B------:R-:W-:Y:S05]  /*0130*/  @P0 BRA `(.L_x_7) ;  /* 0x00000000001c0947 */ /* 0x000fea0003800000 */
[C---:B------:R-:W-:Y:S01]  /*0140*/  IADD3 R5, PT, PT, R7.reuse, UR4, RZ ;  /* 0x0000000407057c10 */ /* 0x040fe2000fffe0ff */
[----:B------:R-:W-:-:S04]  /*0150*/  IMAD.WIDE.U32 R6, R7, 0x4, R2 ;  /* 0x0000000407067825 */ /* 0x000fc800078e0002 */
[----:B------:R-:W-:Y:S01]  /*0160*/  IMAD.WIDE.U32 R4, R5, 0x4, R2 ;  /* 0x0000000405047825 */ /* 0x000fe200078e0002 */
[----:B0-----:R-:W2:Y:S05]  /*0170*/  LDG.E R9, desc[UR8][R6.64] ;  /* 0x0000000806097981 */ /* 0x001eaa000c1e1900 */
[----:B------:R-:W2:Y:S02]  /*0180*/  LDG.E R4, desc[UR8][R4.64] ;  /* 0x0000000804047981 */ /* 0x000ea4000c1e1900 */
[----:B--2---:R-:W-:-:S05]  /*0190*/  IADD3 R9, PT, PT, R4, R9, RZ ;  /* 0x0000000904097210 */ /* 0x004fca0007ffe0ff */
[----:B------:R1:W-:Y:S02]  /*01a0*/  STG.E desc[UR8][R6.64], R9 ;  /* 0x0000000906007986 */ /* 0x0003e4000c101908 */
.L_x_7:
[----:B0-----:R-:W-:Y:S05]  /*01b0*/  BSYNC.RECONVERGENT B0 ;  /* 0x0000000000007941 */ /* 0x001fea0003800200 */
.L_x_6:
[----:B------:R-:W-:Y:S01]  /*01c0*/  BAR.SYNC.DEFER_BLOCKING 0x0 ;  /* 0x0000000000007b1d */ /* 0x000fe20000010000 */
[----:B------:R-:W-:-:S05]  /*01d0*/  UISETP.GE.U32.AND UP0, UPT, UR5, UR6, UPT ;  /* 0x000000060500728c */ /* 0x000fca000bf06070 */
[----:B------:R-:W-:-:S04]  /*01e0*/  UMOV UR4, UR5 ;  /* 0x0000000500047c82 */ /* 0x000fc80008000000 */
[----:B------:R-:W-:Y:S05]  /*01f0*/  BRA.U !UP0, `(.L_x_8) ;  /* 0xfffffffd08bc7547 */ /* 0x000fea000b83ffff */
.L_x_5:
[----:B------:R-:W-:-:S13]  /*0200*/  ISETP.NE.AND P0, PT, R0, RZ, PT ;  /* 0x000000ff0000720c */ /* 0x000fda0003f05270 */
[----:B0-----:R-:W-:Y:S05]  /*0210*/  @P0 EXIT ;  /* 0x000000000000094d */ /* 0x001fea0003800000 */
[----:B------:R-:W2:Y:S01]  /*0220*/  LDG.E R3, desc[UR8][R2.64] ;  /* 0x0000000802037981 */ /* 0x000ea2000c1e1900 */
[----:B------:R-:W0:Y:S02]  /*0230*/  LDC.64 R4, c[0x0][0x388] ;  /* 0x0000e200ff047b82 */ /* 0x000e240000000a00 */
[----:B0-----:R-:W-:-:S05]  /*0240*/  IMAD.WIDE.U32 R4, R11, 0x4, R4 ;  /* 0x000000040b047825 */ /* 0x001fca00078e0004 */
[----:B--2---:R-:W-:Y:S01]  /*0250*/  STG.E desc[UR8][R4.64], R3 ;  /* 0x0000000304007986 */ /* 0x004fe2000c101908 */
[----:B------:R-:W-:Y:S05]  /*0260*/  EXIT ;  /* 0x000000000000794d */ /* 0x000fea0003800000 */
.L_x_9:
        /* <DEDUP_REMOVED lines=9> */
.L_x_21:


//--------------------- .text._Z16reduceNeighboredPiS_j --------------------------
	.section	.text._Z16reduceNeighboredPiS_j,"ax",@progbits
	.align	128
        .global         _Z16reduceNeighboredPiS_j
        .type           _Z16reduceNeighboredPiS_j,@function
        .size           _Z16reduceNeighboredPiS_j,(.L_x_22 - _Z16reduceNeighboredPiS_j)
        .other          _Z16reduceNeighboredPiS_j,@"STO_CUDA_ENTRY STV_DEFAULT"
_Z16reduceNeighboredPiS_j:
.text._Z16reduceNeighboredPiS_j:
[----:B------:R-:W-:Y:S01]  /*0000*/  LDC R1, c[0x0][0x37c] ;  /* 0x0000df00ff017b82 */ /* 0x000fe20000000800 */
[----:B------:R-:W0:Y:S01]  /*0010*/  S2R R11, SR_TID.X ;  /* 0x00000000000b7919 */ /* 0x000e220000002100 */
[----:B------:R-:W0:Y:S02]  /*0020*/  LDCU UR4, c[0x0][0x390] ;  /* 0x00007200ff0477ac */ /* 0x000e240008000800 */
[----:B0-----:R-:W-:-:S13]  /*0030*/  ISETP.GE.U32.AND P0, PT, R11, UR4, PT ;  /* 0x000000040b007c0c */ /* 0x001fda000bf06070 */
[----:B------:R-:W-:Y:S05]  /*0040*/  @P0 EXIT ;  /* 0x000000000000094d */ /* 0x000fea0003800000 */
[----:B------:R-:W0:Y:S01]  /*0050*/  S2R R13, SR_CTAID.X ;  /* 0x00000000000d7919 */ /* 0x000e220000002500 */
[----:B------:R-:W1:Y:S01]  /*0060*/  LDCU UR4, c[0x0][0x360] ;  /* 0x00006c00ff0477ac */ /* 0x000e620008000800 */
[----:B------:R-:W2:Y:S01]  /*0070*/  LDC.64 R2, c[0x0][0x380] ;  /* 0x0000e000ff027b82 */ /* 0x000ea20000000a00 */
[----:B------:R-:W3:Y:S01]  /*0080*/  LDCU.64 UR6, c[0x0][0x358] ;  /* 0x00006b00ff0677ac */ /* 0x000ee20008000a00 */
[----:B-1----:R-:W-:Y:S02]  /*0090*/  UISETP.GE.U32.AND UP0, UPT, UR4, 0x2, UPT ;  /* 0x000000020400788c */ /* 0x002fe4000bf06070 */
[----:B0-----:R-:W-:-:S04]  /*00a0*/  IMAD R5, R13, UR4, RZ ;  /* 0x000000040d057c24 */ /* 0x001fc8000f8e02ff */
[----:B--2---:R-:W-:-:S03]  /*00b0*/  IMAD.WIDE.U32 R2, R5, 0x4, R2 ;  /* 0x0000000405027825 */ /* 0x004fc600078e0002 */
[----:B---3--:R-:W-:Y:S05]  /*00c0*/  BRA.U !UP0, `(.L_x_10) ;  /* 0x0000000108447547 */ /* 0x008fea000b800000 */
[----:B------:R-:W-:Y:S02]  /*00d0*/  HFMA2 R7, -RZ, RZ, 0, 5.9604644775390625e-08 ;  /* 0x00000001ff077431 */ /* 0x000fe400000001ff */
[----:B------:R-:W-:-:S07]  /*00e0*/  IMAD.WIDE.U32 R4, R11, 0x4, R2 ;  /* 0x000000040b047825 */ /* 0x000fce00078e0002 */
.L_x_13:
[----:B------:R-:W-:Y:S01]  /*00f0*/  SHF.L.U32 R8, R7, 0x1, RZ ;  /* 0x0000000107087819 */ /* 0x000fe200000006ff */
[----:B------:R-:W-:Y:S04]  /*0100*/  BSSY.RECONVERGENT B0, `(.L_x_11) ;  /* 0x0000009000007945 */ /* 0x000fe80003800200 */
[----:B------:R-:W-:-:S05]  /*0110*/  VIADD R0, R8, 0xffffffff ;  /* 0xffffffff08007836 */ /* 0x000fca0000000000 */
[----:B------:R-:W-:-:S13]  /*0120*/  LOP3.LUT P0, RZ, R0, R11, RZ, 0xc0, !PT ;  /* 0x0000000b00ff7212 */ /* 0x000fda000780c0ff */
[----:B0-----:R-:W-:Y:S05]  /*0130*/  @P0 BRA `(.L_x_12) ;  /* 0x0000000000140947 */ /* 0x001fea0003800000 */
[----:B------:R-:W-:Y:S01]  /*0140*/  IMAD.WIDE R6, R7, 0x4, R4 ;  /* 0x0000000407067825 */ /* 0x000fe200078e0204 */
[----:B------:R-:W2:Y:S05]  /*0150*/  LDG.E R9, desc[UR6][R4.64] ;  /* 0x0000000604097981 */ /* 0x000eaa000c1e1900 */
[----:B------:R-:W2:Y:S02]  /*0160*/  LDG.E R6, desc[UR6][R6.64] ;  /* 0x0000000606067981 */ /* 0x000ea4000c1e1900 */
[----:B--2---:R-:W-:-:S05]  /*0170*/  IADD3 R9, PT, PT, R6, R9, RZ ;  /* 0x0000000906097210 */ /* 0x004fca0007ffe0ff */
[----:B------:R0:W-:Y:S02]  /*0180*/  STG.E desc[UR6][R4.64], R9 ;  /* 0x0000000904007986 */ /* 0x0001e4000c101906 */
.L_x_12:
[----:B------:R-:W-:Y:S05]  /*0190*/  BSYNC.RECONVERGENT B0 ;  /* 0x0000000000007941 */ /* 0x000fea0003800200 */
.L_x_11:
[----:B------:R-:W-:Y:S01]  /*01a0*/  BAR.SYNC.DEFER_BLOCKING 0x0 ;  /* 0x0000000000007b1d */ /* 0x000fe20000010000 */
[----:B------:R-:W-:Y:S01]  /*01b0*/  ISETP.GE.U32.AND P0, PT, R8, UR4, PT ;  /* 0x0000000408007c0c */ /* 0x000fe2000bf06070 */
[----:B------:R-:W-:-:S12]  /*01c0*/  IMAD.MOV.U32 R7, RZ, RZ, R8 ;  /* 0x000000ffff077224 */ /* 0x000fd800078e0008 */
[----:B------:R-:W-:Y:S05]  /*01d0*/  @!P0 BRA `(.L_x_13) ;  /* 0xfffffffc00c48947 */ /* 0x000fea000383ffff */
.L_x_10:
[----:B------:R-:W-:-:S13]  /*01e0*/  ISETP.NE.AND P0, PT, R11, RZ, PT ;  /* 0x000000ff0b00720c */ /* 0x000fda0003f05270 */
[----:B------:R-:W-:Y:S05]  /*01f0*/  @P0 EXIT ;  /* 0x000000000000094d */ /* 0x000fea0003800000 */
[----:B------:R-:W2:Y:S01]  /*0200*/  LDG.E R3, desc[UR6][R2.64] ;  /* 0x0000000602037981 */ /* 0x000ea2000c1e1900 */
[----:B0-----:R-:W0:Y:S02]  /*0210*/  LDC.64 R4, c[0x0][0x388] ;  /* 0x0000e200ff047b82 */ /* 0x001e240000000a00 */
[----:B0-----:R-:W-:-:S05]  /*0220*/  IMAD.WIDE.U32 R4, R13, 0x4, R4 ;  /* 0x000000040d047825 */ /* 0x001fca00078e0004 */
[----:B--2---:R-:W-:Y:S01]  /*0230*/  STG.E desc[UR6][R4.64], R3 ;  /* 0x0000000304007986 */ /* 0x004fe2000c101906 */
[----:B------:R-:W-:Y:S05]  /*0240*/  EXIT ;  /* 0x000000000000794d */ /* 0x000fea0003800000 */
.L_x_14:
        /* <DEDUP_REMOVED lines=11> */
.L_x_22:


//--------------------- .text._Z6warmupPiS_j      --------------------------
	.section	.text._Z6warmupPiS_j,"ax",@progbits
	.align	128
        .global         _Z6warmupPiS_j
        .type           _Z6warmupPiS_j,@function
        .size           _Z6warmupPiS_j,(.L_x_23 - _Z6warmupPiS_j)
        .other          _Z6warmupPiS_j,@"STO_CUDA_ENTRY STV_DEFAULT"
_Z6warmupPiS_j:
.text._Z6warmupPiS_j:
        /* <DEDUP_REMOVED lines=15> */
.L_x_18:
        /* <DEDUP_REMOVED lines=10> */
.L_x_17:
[----:B------:R-:W-:Y:S05]  /*0190*/  BSYNC.RECONVERGENT B0 ;  /* 0x0000000000007941 */ /* 0x000fea0003800200 */
.L_x_16:
[----:B------:R-:W-:Y:S01]  /*01a0*/  BAR.SYNC.DEFER_BLOCKING 0x0 ;  /* 0x0000000000007b1d */ /* 0x000fe20000010000 */
[----:B------:R-:W-:Y:S01]  /*01b0*/  ISETP.GE.U32.AND P0, PT, R8, UR4, PT ;  /* 0x0000000408007c0c */ /* 0x000fe2000bf06070 */
[----:B------:R-:W-:-:S12]  /*01c0*/  IMAD.MOV.U32 R7, RZ, RZ, R8 ;  /* 0x000000ffff077224 */ /* 0x000fd800078e0008 */
[----:B------:R-:W-:Y:S05]  /*01d0*/  @!P0 BRA `(.L_x_18) ;  /* 0xfffffffc00c48947 */ /* 0x000fea000383ffff */
.L_x_15:
[----:B------:R-:W-:-:S13]  /*01e0*/  ISETP.NE.AND P0, PT, R11, RZ, PT ;  /* 0x000000ff0b00720c */ /* 0x000fda0003f05270 */
[----:B------:R-:W-:Y:S05]  /*01f0*/  @P0 EXIT ;  /* 0x000000000000094d */ /* 0x000fea0003800000 */
[----:B------:R-:W2:Y:S01]  /*0200*/  LDG.E R3, desc[UR6][R2.64] ;  /* 0x0000000602037981 */ /* 0x000ea2000c1e1900 */
[----:B0-----:R-:W0:Y:S02]  /*0210*/  LDC.64 R4, c[0x0][0x388] ;  /* 0x0000e200ff047b82 */ /* 0x001e240000000a00 */
[----:B0-----:R-:W-:-:S05]  /*0220*/  IMAD.WIDE.U32 R4, R13, 0x4, R4 ;  /* 0x000000040d047825 */ /* 0x001fca00078e0004 */
[----:B--2---:R-:W-:Y:S01]  /*0230*/  STG.E desc[UR6][R4.64], R3 ;  /* 0x0000000304007986 */ /* 0x004fe2000c101906 */
[----:B------:R-:W-:Y:S05]  /*0240*/  EXIT ;  /* 0x000000000000794d */ /* 0x000fea0003800000 */
.L_x_19:
        /* <DEDUP_REMOVED lines=11> */
.L_x_23:


//--------------------- .nv.shared.reserved.0     --------------------------
	.section	.nv.shared.reserved.0,"aw",@nobits
	.weak		__nv_reservedSMEM_offset_0_alias
	.size		__nv_reservedSMEM_offset_0_alias, 0, 64
	.other		__nv_reservedSMEM_offset_0_alias,@"STO_CUDA_RESERVED_SHARED STV_DEFAULT"
__nv_reservedSMEM_offset_0_alias:
	.zero		0
	.zero		64


//--------------------- .nv.constant0._Z17reduceInterleavedPiS_j --------------------------
	.section	.nv.constant0._Z17reduceInterleavedPiS_j,"a",@progbits
	.sectionflags	@""
	.align	4
.nv.constant0._Z17reduceInterleavedPiS_j:
	.zero		916


//--------------------- .nv.constant0._Z20reduceNeighboredLessPiS_j --------------------------
	.section	.nv.constant0._Z20reduceNeighboredLessPiS_j,"a",@progbits
	.sectionflags	@""
	.align	4
.nv.constant0._Z20reduceNeighboredLessPiS_j:
	.zero		916


//--------------------- .nv.constant0._Z16reduceNeighboredPiS_j --------------------------
	.section	.nv.constant0._Z16reduceNeighboredPiS_j,"a",@progbits
	.sectionflags	@""
	.align	4
.nv.constant0._Z16reduceNeighboredPiS_j:
	.zero		916


//--------------------- .nv.constant0._Z6warmupPiS_j --------------------------
	.section	.nv.constant0._Z6warmupPiS_j,"a",@progbits
	.sectionflags	@""
	.align	4
.nv.constant0._Z6warmupPiS_j:
	.zero		916


//--------------------- SYMBOLS --------------------------

	.type		.nv.reservedSmem.offset0,@object
	.size		.nv.reservedSmem.offset0,0x4
